	.headerflags	@"EF_CUDA_TEXMODE_UNIFIED EF_CUDA_64BIT_ADDRESS EF_CUDA_ACCELERATORS EF_CUDA_SM90 EF_CUDA_VIRTUAL_SM(EF_CUDA_SM90)"
	.elftype	@"ET_EXEC"


//--------------------- .nv.info                  --------------------------
	.section	.nv.info,"",@"SHT_CUDA_INFO"
	.align	4


	//----- nvinfo : EIATTR_REGCOUNT
	.align		4
        /*0000*/ 	.byte	0x04, 0x2f
        /*0002*/ 	.short	(.L_1 - .L_0)
	.align		4
.L_0:
        /*0004*/ 	.word	index@(triton_poi_fused_convolution_relu_8)
        /*0008*/ 	.word	0x0000000c


	//----- nvinfo : EIATTR_MIN_STACK_SIZE
	.align		4
.L_1:
        /*000c*/ 	.byte	0x04, 0x12
        /*000e*/ 	.short	(.L_3 - .L_2)
	.align		4
.L_2:
        /*0010*/ 	.word	index@(triton_poi_fused_convolution_relu_8)
        /*0014*/ 	.word	0x00000000


	//----- nvinfo : EIATTR_FRAME_SIZE
	.align		4
.L_3:
        /*0018*/ 	.byte	0x04, 0x11
        /*001a*/ 	.short	(.L_5 - .L_4)
	.align		4
.L_4:
        /*001c*/ 	.word	index@(triton_poi_fused_convolution_relu_8)
        /*0020*/ 	.word	0x00000000


	//----- nvinfo : EIATTR_MIN_STACK_SIZE
	.align		4
.L_5:
        /*0024*/ 	.byte	0x04, 0x12
        /*0026*/ 	.short	(.L_7 - .L_6)
	.align		4
.L_6:
        /*0028*/ 	.word	index@(triton_poi_fused_convolution_relu_8)
        /*002c*/ 	.word	0x00000000
.L_7:


//--------------------- .nv.info.triton_poi_fused_convolution_relu_8 --------------------------
	.section	.nv.info.triton_poi_fused_convolution_relu_8,"",@"SHT_CUDA_INFO"
	.sectionflags	@""
	.align	4


	//----- nvinfo : EIATTR_CUDA_API_VERSION
	.align		4
        /*0000*/ 	.byte	0x04, 0x37
        /*0002*/ 	.short	(.L_9 - .L_8)
.L_8:
        /*0004*/ 	.word	0x0000007c


	//----- nvinfo : EIATTR_KPARAM_INFO
	.align		4
.L_9:
        /*0008*/ 	.byte	0x04, 0x17
        /*000a*/ 	.short	(.L_11 - .L_10)
.L_10:
        /*000c*/ 	.word	0x00000000
        /*0010*/ 	.short	0x0002
        /*0012*/ 	.short	0x0010
        /*0014*/ 	.byte	0x00, 0xf0, 0x11, 0x00


	//----- nvinfo : EIATTR_KPARAM_INFO
	.align		4
.L_11:
        /*0018*/ 	.byte	0x04, 0x17
        /*001a*/ 	.short	(.L_13 - .L_12)
.L_12:
        /*001c*/ 	.word	0x00000000
        /*0020*/ 	.short	0x0001
        /*0022*/ 	.short	0x0008
        /*0024*/ 	.byte	0x00, 0xf4, 0x21, 0x00


	//----- nvinfo : EIATTR_KPARAM_INFO
	.align		4
.L_13:
        /*0028*/ 	.byte	0x04, 0x17
        /*002a*/ 	.short	(.L_15 - .L_14)
.L_14:
        /*002c*/ 	.word	0x00000000
        /*0030*/ 	.short	0x0000
        /*0032*/ 	.short	0x0000
        /*0034*/ 	.byte	0x00, 0xf4, 0x21, 0x00


	//----- nvinfo : EIATTR_SPARSE_MMA_MASK
	.align		4
.L_15:
        /*0038*/ 	.byte	0x03, 0x50
        /*003a*/ 	.short	0x0000


	//----- nvinfo : EIATTR_MAXREG_COUNT
	.align		4
        /*003c*/ 	.byte	0x03, 0x1b
        /*003e*/ 	.short	0x00ff


	//----- nvinfo : EIATTR_EXIT_INSTR_OFFSETS
	.align		4
        /*0040*/ 	.byte	0x04, 0x1c
        /*0042*/ 	.short	(.L_17 - .L_16)


	//   ....[0]....
.L_16:
        /*0044*/ 	.word	0x00000150


	//----- nvinfo : EIATTR_REQNTID
	.align		4
.L_17:
        /*0048*/ 	.byte	0x04, 0x10
        /*004a*/ 	.short	(.L_19 - .L_18)
.L_18:
        /*004c*/ 	.word	0x00000080
        /*0050*/ 	.word	0x00000001
        /*0054*/ 	.word	0x00000001


	//----- nvinfo : EIATTR_CBANK_PARAM_SIZE
	.align		4
.L_19:
        /*0058*/ 	.byte	0x03, 0x19
        /*005a*/ 	.short	0x0014


	//----- nvinfo : EIATTR_PARAM_CBANK
	.align		4
        /*005c*/ 	.byte	0x04, 0x0a
        /*005e*/ 	.short	(.L_21 - .L_20)
	.align		4
.L_20:
        /*0060*/ 	.word	index@(.nv.constant0.triton_poi_fused_convolution_relu_8)
        /*0064*/ 	.short	0x0210
        /*0066*/ 	.short	0x0014


	//----- nvinfo : EIATTR_SW_WAR
	.align		4
.L_21:
        /*0068*/ 	.byte	0x04, 0x36
        /*006a*/ 	.short	(.L_23 - .L_22)
.L_22:
        /*006c*/ 	.word	0x00000008
.L_23:


//--------------------- .nv.callgraph             --------------------------
	.section	.nv.callgraph,"",@"SHT_CUDA_CALLGRAPH"
	.align	4
	.sectionentsize	8
	.align		4
        /*0000*/ 	.word	0x00000000
	.align		4
        /*0004*/ 	.word	0xffffffff
	.align		4
        /*0008*/ 	.word	0x00000000
	.align		4
        /*000c*/ 	.word	0xfffffffe
	.align		4
        /*0010*/ 	.word	0x00000000
	.align		4
        /*0014*/ 	.word	0xfffffffd
	.align		4
        /*0018*/ 	.word	0x00000000
	.align		4
        /*001c*/ 	.word	0xfffffffc


//--------------------- .text.triton_poi_fused_convolution_relu_8 --------------------------
	.section	.text.triton_poi_fused_convolution_relu_8,"ax",@progbits
	.align	128
        .global         triton_poi_fused_convolution_relu_8
        .type           triton_poi_fused_convolution_relu_8,@function
        .size           triton_poi_fused_convolution_relu_8,(.L_x_1 - triton_poi_fused_convolution_relu_8)
        .other          triton_poi_fused_convolution_relu_8,@"STO_CUDA_ENTRY STV_DEFAULT"
triton_poi_fused_convolution_relu_8:
.text.triton_poi_fused_convolution_relu_8:
[----:B------:R-:W-:Y:S01]  /*0000*/  LDC R1, c[0x0][0x28] ;  /* 0x00000a00ff017b82 */ /* 0x000fe20000000800 */
[----:B------:R-:W1:Y:S07]  /*0010*/  S2R R0, SR_TID.X ;  /* 0x0000000000007919 */ /* 0x000e6e0000002100 */
[----:B------:R-:W2:Y:S01]  /*0020*/  LDC.64 R4, c[0x0][0x218] ;  /* 0x00008600ff047b82 */ /* 0x000ea20000000a00 */
[----:B------:R-:W-:Y:S01]  /*0030*/  ULDC.64 UR4, c[0x0][0x208] ;  /* 0x0000820000047ab9 */ /* 0x000fe20000000a00 */
[----:B------:R-:W3:Y:S06]  /*0040*/  S2R R7, SR_CTAID.X ;  /* 0x0000000000077919 */ /* 0x000eec0000002500 */
[----:B------:R-:W4:Y:S01]  /*0050*/  LDC.64 R2, c[0x0][0x210] ;  /* 0x00008400ff027b82 */ /* 0x000f220000000a00 */
[----:B-1----:R-:W-:-:S02]  /*0060*/  LOP3.LUT R0, R0, 0x7f, RZ, 0xc0, !PT ;  /* 0x0000007f00007812 */ /* 0x002fc400078ec0ff */
[----:B---3--:R-:W-:-:S03]  /*0070*/  SHF.R.S32.HI R6, RZ, 0x18, R7 ;  /* 0x00000018ff067819 */ /* 0x008fc60000011407 */
[----:B------:R-:W-:Y:S01]  /*0080*/  IMAD R7, R7, 0x80, R0 ;  /* 0x0000008007077824 */ /* 0x000fe200078e0200 */
[----:B------:R-:W-:-:S03]  /*0090*/  SGXT R0, R6, 0x1 ;  /* 0x000000010600781a */ /* 0x000fc60000000200 */
[----:B----4-:R-:W-:Y:S01]  /*00a0*/  IMAD.WIDE R2, R7, 0x4, R2 ;  /* 0x0000000407027825 */ /* 0x010fe200078e0202 */
[----:B------:R-:W-:-:S04]  /*00b0*/  LEA.HI R0, R0, R7, RZ, 0x5 ;  /* 0x0000000700007211 */ /* 0x000fc800078f28ff */
[----:B------:R-:W-:-:S05]  /*00c0*/  LOP3.LUT R0, R0, 0xffffffe0, RZ, 0xc0, !PT ;  /* 0xffffffe000007812 */ /* 0x000fca00078ec0ff */
[----:B------:R-:W-:Y:S02]  /*00d0*/  IMAD.IADD R9, R7, 0x1, -R0 ;  /* 0x0000000107097824 */ /* 0x000fe400078e0a00 */
[----:B------:R-:W3:Y:S02]  /*00e0*/  LDG.E R0, desc[UR4][R2.64] ;  /* 0x0000000402007981 */ /* 0x000ee4000c1e1900 */
[----:B--2---:R-:W-:-:S06]  /*00f0*/  IMAD.WIDE R4, R9, 0x4, R4 ;  /* 0x0000000409047825 */ /* 0x004fcc00078e0204 */
[----:B------:R-:W3:Y:S02]  /*0100*/  LDG.E.EL R5, desc[UR4][R4.64] ;  /* 0x0000000404057981 */ /* 0x000ee4000c2e1900 */
[C---:B---3--:R-:W-:Y:S01]  /*0110*/  FADD R6, R0.reuse, R5 ;  /* 0x0000000500067221 */ /* 0x048fe20000000000 */
[----:B------:R-:W-:-:S04]  /*0120*/  FSETP.GEU.AND P0, PT, R0, -R5, PT ;  /* 0x800000050000720b */ /* 0x000fc80003f0e000 */
[----:B------:R-:W-:-:S05]  /*0130*/  FSEL R7, R6, RZ, P0 ;  /* 0x000000ff06077208 */ /* 0x000fca0000000000 */
[----:B------:R-:W-:Y:S01]  /*0140*/  STG.E desc[UR4][R2.64], R7 ;  /* 0x0000000702007986 */ /* 0x000fe2000c101904 */
[----:B------:R-:W-:Y:S05]  /*0150*/  EXIT ;  /* 0x000000000000794d */ /* 0x000fea0003800000 */
.L_x_0:
[----:B------:R-:W-:-:S00]  /*0160*/  BRA `(.L_x_0) ;  /* 0xfffffffc00fc7947 */ /* 0x000fc0000383ffff */
[----:B------:R-:W-:-:S00]  /*0170*/  NOP ;  /* 0x0000000000007918 */ /* 0x000fc00000000000 */
        /* <DEDUP_REMOVED lines=8> */
.L_x_1:


//--------------------- .nv.constant0.triton_poi_fused_convolution_relu_8 --------------------------
	.section	.nv.constant0.triton_poi_fused_convolution_relu_8,"a",@progbits
	.sectionflags	@""
	.align	4
.nv.constant0.triton_poi_fused_convolution_relu_8:
	.zero		548
